//
// Generated by NVIDIA NVVM Compiler
//
// Compiler Build ID: CL-36424714
// Cuda compilation tools, release 13.0, V13.0.88
// Based on NVVM 20.0.0
//

.version 9.0
.target sm_100
.address_size 64

	// .globl	Integer

.visible .entry Integer(
	.param .u64 .ptr .align 1 Integer_param_0,
	.param .u64 .ptr .align 1 Integer_param_1,
	.param .u64 .ptr .align 1 Integer_param_2
)
{
	.reg .pred 	%p<2>;
	.reg .b64 	%rd<7>;
	.reg .b64 	%fd<4>;

	ld.param.u64 	%rd1, [Integer_param_0];
	ld.param.u64 	%rd2, [Integer_param_1];
	ld.param.u64 	%rd3, [Integer_param_2];
	cvta.to.global.u64 	%rd4, %rd1;
	cvta.to.global.u64 	%rd5, %rd2;
	ld.global.f64 	%fd1, [%rd5];
	ld.global.f64 	%fd2, [%rd4];
	setp.lt.f64 	%p1, %fd1, %fd2;
	selp.f64 	%fd3, 0d3FF0000000000000, 0dBFF0000000000000, %p1;
	cvta.to.global.u64 	%rd6, %rd3;
	st.global.f64 	[%rd6], %fd3;
	bar.sync 	0;
	ret;

}
	// .globl	_Z6DoublePdS_S_
.visible .entry _Z6DoublePdS_S_(
	.param .u64 .ptr .align 1 _Z6DoublePdS_S__param_0,
	.param .u64 .ptr .align 1 _Z6DoublePdS_S__param_1,
	.param .u64 .ptr .align 1 _Z6DoublePdS_S__param_2
)
{
	.reg .pred 	%p<2>;
	.reg .b64 	%rd<7>;
	.reg .b64 	%fd<4>;

	ld.param.u64 	%rd1, [_Z6DoublePdS_S__param_0];
	ld.param.u64 	%rd2, [_Z6DoublePdS_S__param_1];
	ld.param.u64 	%rd3, [_Z6DoublePdS_S__param_2];
	cvta.to.global.u64 	%rd4, %rd1;
	cvta.to.global.u64 	%rd5, %rd2;
	ld.global.f64 	%fd1, [%rd5];
	ld.global.f64 	%fd2, [%rd4];
	setp.lt.f64 	%p1, %fd1, %fd2;
	selp.f64 	%fd3, 0d3FF0000000000000, 0dBFF0000000000000, %p1;
	cvta.to.global.u64 	%rd6, %rd3;
	st.global.f64 	[%rd6], %fd3;
	bar.sync 	0;
	ret;

}


// ===== COMPILED SASS (sm_100) =====

	.target	sm_100

	.elftype	@"ET_EXEC"


//--------------------- .note.nv.tkinfo           --------------------------
	.section	.note.nv.tkinfo,"",@"SHT_NOTE"
	.sectionflags	@"SHF_NOTE_NV_TKINFO"
	.tkinfo
        /*0018*/ 	.word	0x00000002
        /*0030*/ 	.string	""
        /*0030*/ 	.string	"ptxas"
        /*0030*/ 	.string	"Cuda compilation tools, release 13.0, V13.0.88"
        /*0030*/ 	.string	"Build cuda_13.0.r13.0/compiler.36424714_0"
        /*0030*/ 	.string	"-arch sm_100 -m 64 "



//--------------------- .note.nv.cuinfo           --------------------------
	.section	.note.nv.cuinfo,"",@"SHT_NOTE"
	.sectionflags	@"SHF_NOTE_NV_CUINFO"
        /*0018*/ 	.short	0x0002
        /*001a*/ 	.short	0x0064
        /*001c*/ 	.short	0x0082
	.zero		2


//--------------------- .nv.info                  --------------------------
	.section	.nv.info,"",@"SHT_CUDA_INFO"
	.align	4


	//----- nvinfo : EIATTR_REGCOUNT
	.align		4
        /*0000*/ 	.byte	0x04, 0x2f
        /*0002*/ 	.short	(.L_1 - .L_0)
	.align		4
.L_0:
        /*0004*/ 	.word	index@(Integer)
        /*0008*/ 	.word	0x0000000c


	//----- nvinfo : EIATTR_FRAME_SIZE
	.align		4
.L_1:
        /*000c*/ 	.byte	0x04, 0x11
        /*000e*/ 	.short	(.L_3 - .L_2)
	.align		4
.L_2:
        /*0010*/ 	.word	index@(Integer)
        /*0014*/ 	.word	0x00000000


	//----- nvinfo : EIATTR_REGCOUNT
	.align		4
.L_3:
        /*0018*/ 	.byte	0x04, 0x2f
        /*001a*/ 	.short	(.L_5 - .L_4)
	.align		4
.L_4:
        /*001c*/ 	.word	index@(_Z6DoublePdS_S_)
        /*0020*/ 	.word	0x0000000c


	//----- nvinfo : EIATTR_FRAME_SIZE
	.align		4
.L_5:
        /*0024*/ 	.byte	0x04, 0x11
        /*0026*/ 	.short	(.L_7 - .L_6)
	.align		4
.L_6:
        /*0028*/ 	.word	index@(_Z6DoublePdS_S_)
        /*002c*/ 	.word	0x00000000


	//----- nvinfo : EIATTR_MIN_STACK_SIZE
	.align		4
.L_7:
        /*0030*/ 	.byte	0x04, 0x12
        /*0032*/ 	.short	(.L_9 - .L_8)
	.align		4
.L_8:
        /*0034*/ 	.word	index@(_Z6DoublePdS_S_)
        /*0038*/ 	.word	0x00000000


	//----- nvinfo : EIATTR_MIN_STACK_SIZE
	.align		4
.L_9:
        /*003c*/ 	.byte	0x04, 0x12
        /*003e*/ 	.short	(.L_11 - .L_10)
	.align		4
.L_10:
        /*0040*/ 	.word	index@(Integer)
        /*0044*/ 	.word	0x00000000
.L_11:


//--------------------- .nv.compat                --------------------------
	.section	.nv.compat,"",@"SHT_CUDA_COMPAT_INFO"
	.align	4
        /*0000*/ 	.byte	0x02, 0x09, 0x00, 0x00, 0x02, 0x02, 0x01, 0x00, 0x02, 0x05, 0x05, 0x00, 0x03, 0x07, 0x01, 0x01
        /*0010*/ 	.byte	0x02, 0x03, 0x00, 0x00, 0x02, 0x06, 0x01, 0x00, 0x04, 0x0b, 0x08, 0x00, 0x01, 0x00, 0x00, 0x00
        /*0020*/ 	.byte	0x00, 0x00, 0x00, 0x00


//--------------------- .nv.info._Z6DoublePdS_S_  --------------------------
	.section	.nv.info._Z6DoublePdS_S_,"",@"SHT_CUDA_INFO"
	.sectionflags	@""
	.align	4


	//----- nvinfo : EIATTR_CUDA_API_VERSION
	.align		4
        /*0000*/ 	.byte	0x04, 0x37
        /*0002*/ 	.short	(.L_13 - .L_12)
.L_12:
        /*0004*/ 	.word	0x00000082


	//----- nvinfo : EIATTR_KPARAM_INFO
	.align		4
.L_13:
        /*0008*/ 	.byte	0x04, 0x17
        /*000a*/ 	.short	(.L_15 - .L_14)
.L_14:
        /*000c*/ 	.word	0x00000000
        /*0010*/ 	.short	0x0002
        /*0012*/ 	.short	0x0010
        /*0014*/ 	.byte	0x00, 0xf5, 0x21, 0x00


	//----- nvinfo : EIATTR_KPARAM_INFO
	.align		4
.L_15:
        /*0018*/ 	.byte	0x04, 0x17
        /*001a*/ 	.short	(.L_17 - .L_16)
.L_16:
        /*001c*/ 	.word	0x00000000
        /*0020*/ 	.short	0x0001
        /*0022*/ 	.short	0x0008
        /*0024*/ 	.byte	0x00, 0xf5, 0x21, 0x00


	//----- nvinfo : EIATTR_KPARAM_INFO
	.align		4
.L_17:
        /*0028*/ 	.byte	0x04, 0x17
        /*002a*/ 	.short	(.L_19 - .L_18)
.L_18:
        /*002c*/ 	.word	0x00000000
        /*0030*/ 	.short	0x0000
        /*0032*/ 	.short	0x0000
        /*0034*/ 	.byte	0x00, 0xf5, 0x21, 0x00


	//----- nvinfo : EIATTR_SPARSE_MMA_MASK
	.align		4
.L_19:
        /*0038*/ 	.byte	0x03, 0x50
        /*003a*/ 	.short	0x0000


	//----- nvinfo : EIATTR_MAXREG_COUNT
	.align		4
        /*003c*/ 	.byte	0x03, 0x1b
        /*003e*/ 	.short	0x00ff


	//----- nvinfo : EIATTR_NUM_BARRIERS
	.align		4
        /*0040*/ 	.byte	0x02, 0x4c
        /*0042*/ 	.byte	0x01
	.zero		1


	//----- nvinfo : EIATTR_MERCURY_ISA_VERSION
	.align		4
        /*0044*/ 	.byte	0x03, 0x5f
        /*0046*/ 	.short	0x0101


	//----- nvinfo : EIATTR_VRC_CTA_INIT_COUNT
	.align		4
        /*0048*/ 	.byte	0x02, 0x4a
	.zero		1
	.zero		1


	//----- nvinfo : EIATTR_EXIT_INSTR_OFFSETS
	.align		4
        /*004c*/ 	.byte	0x04, 0x1c
        /*004e*/ 	.short	(.L_21 - .L_20)


	//   ....[0]....
.L_20:
        /*0050*/ 	.word	0x000000d0


	//----- nvinfo : EIATTR_CBANK_PARAM_SIZE
	.align		4
.L_21:
        /*0054*/ 	.byte	0x03, 0x19
        /*0056*/ 	.short	0x0018


	//----- nvinfo : EIATTR_PARAM_CBANK
	.align		4
        /*0058*/ 	.byte	0x04, 0x0a
        /*005a*/ 	.short	(.L_23 - .L_22)
	.align		4
.L_22:
        /*005c*/ 	.word	index@(.nv.constant0._Z6DoublePdS_S_)
        /*0060*/ 	.short	0x0380
        /*0062*/ 	.short	0x0018


	//----- nvinfo : EIATTR_SW_WAR
	.align		4
.L_23:
        /*0064*/ 	.byte	0x04, 0x36
        /*0066*/ 	.short	(.L_25 - .L_24)
.L_24:
        /*0068*/ 	.word	0x00000008
.L_25:


//--------------------- .nv.info.Integer          --------------------------
	.section	.nv.info.Integer,"",@"SHT_CUDA_INFO"
	.sectionflags	@""
	.align	4


	//----- nvinfo : EIATTR_CUDA_API_VERSION
	.align		4
        /*0000*/ 	.byte	0x04, 0x37
        /*0002*/ 	.short	(.L_27 - .L_26)
.L_26:
        /*0004*/ 	.word	0x00000082


	//----- nvinfo : EIATTR_KPARAM_INFO
	.align		4
.L_27:
        /*0008*/ 	.byte	0x04, 0x17
        /*000a*/ 	.short	(.L_29 - .L_28)
.L_28:
        /*000c*/ 	.word	0x00000000
        /*0010*/ 	.short	0x0002
        /*0012*/ 	.short	0x0010
        /*0014*/ 	.byte	0x00, 0xf5, 0x21, 0x00


	//----- nvinfo : EIATTR_KPARAM_INFO
	.align		4
.L_29:
        /*0018*/ 	.byte	0x04, 0x17
        /*001a*/ 	.short	(.L_31 - .L_30)
.L_30:
        /*001c*/ 	.word	0x00000000
        /*0020*/ 	.short	0x0001
        /*0022*/ 	.short	0x0008
        /*0024*/ 	.byte	0x00, 0xf5, 0x21, 0x00


	//----- nvinfo : EIATTR_KPARAM_INFO
	.align		4
.L_31:
        /*0028*/ 	.byte	0x04, 0x17
        /*002a*/ 	.short	(.L_33 - .L_32)
.L_32:
        /*002c*/ 	.word	0x00000000
        /*0030*/ 	.short	0x0000
        /*0032*/ 	.short	0x0000
        /*0034*/ 	.byte	0x00, 0xf5, 0x21, 0x00


	//----- nvinfo : EIATTR_SPARSE_MMA_MASK
	.align		4
.L_33:
        /*0038*/ 	.byte	0x03, 0x50
        /*003a*/ 	.short	0x0000


	//----- nvinfo : EIATTR_MAXREG_COUNT
	.align		4
        /*003c*/ 	.byte	0x03, 0x1b
        /*003e*/ 	.short	0x00ff


	//----- nvinfo : EIATTR_NUM_BARRIERS
	.align		4
        /*0040*/ 	.byte	0x02, 0x4c
        /*0042*/ 	.byte	0x01
	.zero		1


	//----- nvinfo : EIATTR_MERCURY_ISA_VERSION
	.align		4
        /*0044*/ 	.byte	0x03, 0x5f
        /*0046*/ 	.short	0x0101


	//----- nvinfo : EIATTR_VRC_CTA_INIT_COUNT
	.align		4
        /*0048*/ 	.byte	0x02, 0x4a
	.zero		1
	.zero		1


	//----- nvinfo : EIATTR_EXIT_INSTR_OFFSETS
	.align		4
        /*004c*/ 	.byte	0x04, 0x1c
        /*004e*/ 	.short	(.L_35 - .L_34)


	//   ....[0]....
.L_34:
        /*0050*/ 	.word	0x000000d0


	//----- nvinfo : EIATTR_CBANK_PARAM_SIZE
	.align		4
.L_35:
        /*0054*/ 	.byte	0x03, 0x19
        /*0056*/ 	.short	0x0018


	//----- nvinfo : EIATTR_PARAM_CBANK
	.align		4
        /*0058*/ 	.byte	0x04, 0x0a
        /*005a*/ 	.short	(.L_37 - .L_36)
	.align		4
.L_36:
        /*005c*/ 	.word	index@(.nv.constant0.Integer)
        /*0060*/ 	.short	0x0380
        /*0062*/ 	.short	0x0018


	//----- nvinfo : EIATTR_SW_WAR
	.align		4
.L_37:
        /*0064*/ 	.byte	0x04, 0x36
        /*0066*/ 	.short	(.L_39 - .L_38)
.L_38:
        /*0068*/ 	.word	0x00000008
.L_39:


//--------------------- .nv.callgraph             --------------------------
	.section	.nv.callgraph,"",@"SHT_CUDA_CALLGRAPH"
	.align	4
	.sectionentsize	8
	.align		4
        /*0000*/ 	.word	0x00000000
	.align		4
        /*0004*/ 	.word	0xffffffff
	.align		4
        /*0008*/ 	.word	0x00000000
	.align		4
        /*000c*/ 	.word	0xfffffffe
	.align		4
        /*0010*/ 	.word	0x00000000
	.align		4
        /*0014*/ 	.word	0xfffffffd
	.align		4
        /*0018*/ 	.word	0x00000000
	.align		4
        /*001c*/ 	.word	0xfffffffc


//--------------------- .text._Z6DoublePdS_S_     --------------------------
	.section	.text._Z6DoublePdS_S_,"ax",@progbits
	.align	128
        .global         _Z6DoublePdS_S_
        .type           _Z6DoublePdS_S_,@function
        .size           _Z6DoublePdS_S_,(.L_x_2 - _Z6DoublePdS_S_)
        .other          _Z6DoublePdS_S_,@"STO_CUDA_ENTRY STV_DEFAULT"
_Z6DoublePdS_S_:
.text._Z6DoublePdS_S_:
[----:B------:R-:W-:Y:S08]  /*0000*/  LDC R1, c[0x0][0x37c] ;  /* 0x0000df00ff017b82 */ /* 0x000ff00000000800 */
[----:B------:R-:W0:Y:S01]  /*0010*/  LDC.64 R2, c[0x0][0x388] ;  /* 0x0000e200ff027b82 */ /* 0x000e220000000a00 */
[----:B------:R-:W0:Y:S07]  /*0020*/  LDCU.64 UR4, c[0x0][0x358] ;  /* 0x00006b00ff0477ac */ /* 0x000e2e0008000a00 */
[----:B------:R-:W1:Y:S01]  /*0030*/  LDC.64 R4, c[0x0][0x380] ;  /* 0x0000e000ff047b82 */ /* 0x000e620000000a00 */
[----:B0-----:R-:W2:Y:S04]  /*0040*/  LDG.E.64 R2, desc[UR4][R2.64] ;  /* 0x0000000402027981 */ /* 0x001ea8000c1e1b00 */
[----:B-1----:R-:W2:Y:S03]  /*0050*/  LDG.E.64 R4, desc[UR4][R4.64] ;  /* 0x0000000404047981 */ /* 0x002ea6000c1e1b00 */
[----:B------:R-:W0:Y:S01]  /*0060*/  LDC.64 R6, c[0x0][0x390] ;  /* 0x0000e400ff067b82 */ /* 0x000e220000000a00 */
[----:B------:R-:W-:Y:S01]  /*0070*/  IMAD.MOV.U32 R8, RZ, RZ, 0x3ff00000 ;  /* 0x3ff00000ff087424 */ /* 0x000fe200078e00ff */
[----:B--2---:R-:W-:-:S06]  /*0080*/  DSETP.GEU.AND P0, PT, R2, R4, PT ;  /* 0x000000040200722a */ /* 0x004fcc0003f0e000 */
[----:B------:R-:W-:Y:S02]  /*0090*/  FSEL R9, R8, -1.875, !P0 ;  /* 0xbff0000008097808 */ /* 0x000fe40004000000 */
[----:B------:R-:W-:-:S05]  /*00a0*/  MOV R8, RZ ;  /* 0x000000ff00087202 */ /* 0x000fca0000000f00 */
[----:B0-----:R-:W-:Y:S01]  /*00b0*/  STG.E.64 desc[UR4][R6.64], R8 ;  /* 0x0000000806007986 */ /* 0x001fe2000c101b04 */
[----:B------:R-:W-:Y:S06]  /*00c0*/  BAR.SYNC.DEFER_BLOCKING 0x0 ;  /* 0x0000000000007b1d */ /* 0x000fec0000010000 */
[----:B------:R-:W-:Y:S05]  /*00d0*/  EXIT ;  /* 0x000000000000794d */ /* 0x000fea0003800000 */
.L_x_0:
[----:B------:R-:W-:-:S00]  /*00e0*/  BRA `(.L_x_0) ;  /* 0xfffffffc00fc7947 */ /* 0x000fc0000383ffff */
[----:B------:R-:W-:-:S00]  /*00f0*/  NOP ;  /* 0x0000000000007918 */ /* 0x000fc00000000000 */
        /* <DEDUP_REMOVED lines=8> */
.L_x_2:


//--------------------- .text.Integer             --------------------------
	.section	.text.Integer,"ax",@progbits
	.align	128
        .global         Integer
        .type           Integer,@function
        .size           Integer,(.L_x_3 - Integer)
        .other          Integer,@"STO_CUDA_ENTRY STV_DEFAULT"
Integer:
.text.Integer:
        /* <DEDUP_REMOVED lines=14> */
.L_x_1:
        /* <DEDUP_REMOVED lines=10> */
.L_x_3:


//--------------------- .nv.shared.reserved.0     --------------------------
	.section	.nv.shared.reserved.0,"aw",@nobits
	.weak		__nv_reservedSMEM_offset_0_alias
	.size		__nv_reservedSMEM_offset_0_alias, 0, 64
	.other		__nv_reservedSMEM_offset_0_alias,@"STO_CUDA_RESERVED_SHARED STV_DEFAULT"
__nv_reservedSMEM_offset_0_alias:
	.zero		0
	.zero		64


//--------------------- .nv.constant0._Z6DoublePdS_S_ --------------------------
	.section	.nv.constant0._Z6DoublePdS_S_,"a",@progbits
	.sectionflags	@""
	.align	4
.nv.constant0._Z6DoublePdS_S_:
	.zero		920


//--------------------- .nv.constant0.Integer     --------------------------
	.section	.nv.constant0.Integer,"a",@progbits
	.sectionflags	@""
	.align	4
.nv.constant0.Integer:
	.zero		920


//--------------------- SYMBOLS --------------------------

	.type		.nv.reservedSmem.offset0,@object
	.size		.nv.reservedSmem.offset0,0x4
